	.headerflags	@"EF_CUDA_TEXMODE_UNIFIED EF_CUDA_64BIT_ADDRESS EF_CUDA_ACCELERATORS EF_CUDA_SM90 EF_CUDA_VIRTUAL_SM(EF_CUDA_SM90)"
	.elftype	@"ET_EXEC"


//--------------------- .nv.info                  --------------------------
	.section	.nv.info,"",@"SHT_CUDA_INFO"
	.align	4


	//----- nvinfo : EIATTR_REGCOUNT
	.align		4
        /*0000*/ 	.byte	0x04, 0x2f
        /*0002*/ 	.short	(.L_3 - .L_2)
	.align		4
.L_2:
        /*0004*/ 	.word	index@(triton_per_fused_add_div_linalg_vector_norm_28)
        /*0008*/ 	.word	0x00000012


	//----- nvinfo : EIATTR_MIN_STACK_SIZE
	.align		4
.L_3:
        /*000c*/ 	.byte	0x04, 0x12
        /*000e*/ 	.short	(.L_5 - .L_4)
	.align		4
.L_4:
        /*0010*/ 	.word	index@(triton_per_fused_add_div_linalg_vector_norm_28)
        /*0014*/ 	.word	0x00000000


	//----- nvinfo : EIATTR_FRAME_SIZE
	.align		4
.L_5:
        /*0018*/ 	.byte	0x04, 0x11
        /*001a*/ 	.short	(.L_7 - .L_6)
	.align		4
.L_6:
        /*001c*/ 	.word	index@(triton_per_fused_add_div_linalg_vector_norm_28)
        /*0020*/ 	.word	0x00000000


	//----- nvinfo : EIATTR_MIN_STACK_SIZE
	.align		4
.L_7:
        /*0024*/ 	.byte	0x04, 0x12
        /*0026*/ 	.short	(.L_9 - .L_8)
	.align		4
.L_8:
        /*0028*/ 	.word	index@(triton_per_fused_add_div_linalg_vector_norm_28)
        /*002c*/ 	.word	0x00000000
.L_9:


//--------------------- .nv.info.triton_per_fused_add_div_linalg_vector_norm_28 --------------------------
	.section	.nv.info.triton_per_fused_add_div_linalg_vector_norm_28,"",@"SHT_CUDA_INFO"
	.sectionflags	@""
	.align	4


	//----- nvinfo : EIATTR_CUDA_API_VERSION
	.align		4
        /*0000*/ 	.byte	0x04, 0x37
        /*0002*/ 	.short	(.L_11 - .L_10)
.L_10:
        /*0004*/ 	.word	0x0000007c


	//----- nvinfo : EIATTR_KPARAM_INFO
	.align		4
.L_11:
        /*0008*/ 	.byte	0x04, 0x17
        /*000a*/ 	.short	(.L_13 - .L_12)
.L_12:
        /*000c*/ 	.word	0x00000000
        /*0010*/ 	.short	0x0002
        /*0012*/ 	.short	0x0010
        /*0014*/ 	.byte	0x00, 0xf0, 0x11, 0x00


	//----- nvinfo : EIATTR_KPARAM_INFO
	.align		4
.L_13:
        /*0018*/ 	.byte	0x04, 0x17
        /*001a*/ 	.short	(.L_15 - .L_14)
.L_14:
        /*001c*/ 	.word	0x00000000
        /*0020*/ 	.short	0x0001
        /*0022*/ 	.short	0x0008
        /*0024*/ 	.byte	0x00, 0xf4, 0x21, 0x00


	//----- nvinfo : EIATTR_KPARAM_INFO
	.align		4
.L_15:
        /*0028*/ 	.byte	0x04, 0x17
        /*002a*/ 	.short	(.L_17 - .L_16)
.L_16:
        /*002c*/ 	.word	0x00000000
        /*0030*/ 	.short	0x0000
        /*0032*/ 	.short	0x0000
        /*0034*/ 	.byte	0x00, 0xf4, 0x21, 0x00


	//----- nvinfo : EIATTR_SPARSE_MMA_MASK
	.align		4
.L_17:
        /*0038*/ 	.byte	0x03, 0x50
        /*003a*/ 	.short	0x0000


	//----- nvinfo : EIATTR_MAXREG_COUNT
	.align		4
        /*003c*/ 	.byte	0x03, 0x1b
        /*003e*/ 	.short	0x00ff


	//----- nvinfo : EIATTR_COOP_GROUP_MASK_REGIDS
	.align		4
        /*0040*/ 	.byte	0x04, 0x29
        /*0042*/ 	.short	(.L_19 - .L_18)


	//   ....[0]....
.L_18:
        /*0044*/ 	.word	0xffffffff


	//   ....[1]....
        /*0048*/ 	.word	0xffffffff


	//   ....[2]....
        /*004c*/ 	.word	0xffffffff


	//   ....[3]....
        /*0050*/ 	.word	0xffffffff


	//   ....[4]....
        /*0054*/ 	.word	0xffffffff


	//   ....[5]....
        /*0058*/ 	.word	0xffffffff


	//   ....[6]....
        /*005c*/ 	.word	0xffffffff


	//   ....[7]....
        /*0060*/ 	.word	0xffffffff


	//----- nvinfo : EIATTR_COOP_GROUP_INSTR_OFFSETS
	.align		4
.L_19:
        /*0064*/ 	.byte	0x04, 0x28
        /*0066*/ 	.short	(.L_21 - .L_20)


	//   ....[0]....
.L_20:
        /*0068*/ 	.word	0x00000110


	//   ....[1]....
        /*006c*/ 	.word	0x00000130


	//   ....[2]....
        /*0070*/ 	.word	0x00000160


	//   ....[3]....
        /*0074*/ 	.word	0x00000190


	//   ....[4]....
        /*0078*/ 	.word	0x000001b0


	//   ....[5]....
        /*007c*/ 	.word	0x00000220


	//   ....[6]....
        /*0080*/ 	.word	0x00000240


	//   ....[7]....
        /*0084*/ 	.word	0x00000260


	//----- nvinfo : EIATTR_EXIT_INSTR_OFFSETS
	.align		4
.L_21:
        /*0088*/ 	.byte	0x04, 0x1c
        /*008a*/ 	.short	(.L_23 - .L_22)


	//   ....[0]....
.L_22:
        /*008c*/ 	.word	0x000003c0


	//----- nvinfo : EIATTR_REQNTID
	.align		4
.L_23:
        /*0090*/ 	.byte	0x04, 0x10
        /*0092*/ 	.short	(.L_25 - .L_24)
.L_24:
        /*0094*/ 	.word	0x00000100
        /*0098*/ 	.word	0x00000001
        /*009c*/ 	.word	0x00000001


	//----- nvinfo : EIATTR_CBANK_PARAM_SIZE
	.align		4
.L_25:
        /*00a0*/ 	.byte	0x03, 0x19
        /*00a2*/ 	.short	0x0014


	//----- nvinfo : EIATTR_PARAM_CBANK
	.align		4
        /*00a4*/ 	.byte	0x04, 0x0a
        /*00a6*/ 	.short	(.L_27 - .L_26)
	.align		4
.L_26:
        /*00a8*/ 	.word	index@(.nv.constant0.triton_per_fused_add_div_linalg_vector_norm_28)
        /*00ac*/ 	.short	0x0210
        /*00ae*/ 	.short	0x0014


	//----- nvinfo : EIATTR_SW_WAR
	.align		4
.L_27:
        /*00b0*/ 	.byte	0x04, 0x36
        /*00b2*/ 	.short	(.L_29 - .L_28)
.L_28:
        /*00b4*/ 	.word	0x00000008
.L_29:


//--------------------- .nv.callgraph             --------------------------
	.section	.nv.callgraph,"",@"SHT_CUDA_CALLGRAPH"
	.align	4
	.sectionentsize	8
	.align		4
        /*0000*/ 	.word	0x00000000
	.align		4
        /*0004*/ 	.word	0xffffffff
	.align		4
        /*0008*/ 	.word	0x00000000
	.align		4
        /*000c*/ 	.word	0xfffffffe
	.align		4
        /*0010*/ 	.word	0x00000000
	.align		4
        /*0014*/ 	.word	0xfffffffd
	.align		4
        /*0018*/ 	.word	0x00000000
	.align		4
        /*001c*/ 	.word	0xfffffffc


//--------------------- .nv.constant4             --------------------------
	.section	.nv.constant4,"a",@progbits
	.align	8
	.align		8
.nv.constant4:
        /*0000*/ 	.dword	_$_str
	.align		8
        /*0008*/ 	.dword	_$_str_$_2


//--------------------- .text.triton_per_fused_add_div_linalg_vector_norm_28 --------------------------
	.section	.text.triton_per_fused_add_div_linalg_vector_norm_28,"ax",@progbits
	.sectionflags	@"SHF_BARRIERS=1"
	.align	128
        .global         triton_per_fused_add_div_linalg_vector_norm_28
        .type           triton_per_fused_add_div_linalg_vector_norm_28,@function
        .size           triton_per_fused_add_div_linalg_vector_norm_28,(.L_x_1 - triton_per_fused_add_div_linalg_vector_norm_28)
        .other          triton_per_fused_add_div_linalg_vector_norm_28,@"STO_CUDA_ENTRY STV_DEFAULT"
triton_per_fused_add_div_linalg_vector_norm_28:
.text.triton_per_fused_add_div_linalg_vector_norm_28:
[----:B------:R-:W-:Y:S01]  /*0000*/  LDC R1, c[0x0][0x28] ;  /* 0x00000a00ff017b82 */ /* 0x000fe20000000800 */
[----:B------:R-:W1:Y:S07]  /*0010*/  S2R R14, SR_TID.X ;  /* 0x00000000000e7919 */ /* 0x000e6e0000002100 */
[----:B------:R-:W2:Y:S01]  /*0020*/  LDC.64 R4, c[0x0][0x210] ;  /* 0x00008400ff047b82 */ /* 0x000ea20000000a00 */
[----:B------:R-:W-:Y:S01]  /*0030*/  ULDC.64 UR6, c[0x0][0x208] ;  /* 0x0000820000067ab9 */ /* 0x000fe20000000a00 */
[----:B-1----:R-:W-:-:S04]  /*0040*/  SHF.L.U32 R2, R14, 0x2, RZ ;  /* 0x000000020e027819 */ /* 0x002fc800000006ff */
[----:B------:R-:W-:-:S05]  /*0050*/  LOP3.LUT R0, R2, 0x3fc, RZ, 0xc0, !PT ;  /* 0x000003fc02007812 */ /* 0x000fca00078ec0ff */
[----:B--2---:R-:W-:-:S06]  /*0060*/  IMAD.WIDE.U32 R4, R0, 0x4, R4 ;  /* 0x0000000400047825 */ /* 0x004fcc00078e0004 */
[----:B------:R-:W2:Y:S01]  /*0070*/  LDG.E.128 R4, desc[UR6][R4.64] ;  /* 0x0000000604047981 */ /* 0x000ea2000c1e1d00 */
[----:B------:R-:W1:Y:S01]  /*0080*/  S2UR UR5, SR_CgaCtaId ;  /* 0x00000000000579c3 */ /* 0x000e620000008800 */
[C---:B------:R-:W-:Y:S01]  /*0090*/  LOP3.LUT P0, RZ, R14.reuse, 0x1f, RZ, 0xc0, !PT ;  /* 0x0000001f0eff7812 */ /* 0x040fe2000780c0ff */
[----:B------:R-:W-:Y:S01]  /*00a0*/  UMOV UR4, 0x400 ;  /* 0x0000040000047882 */ /* 0x000fe20000000000 */
[----:B------:R-:W-:Y:S01]  /*00b0*/  ISETP.GE.AND P1, PT, R14, 0x8, PT ;  /* 0x000000080e00780c */ /* 0x000fe20003f26270 */
[----:B-1----:R-:W-:Y:S01]  /*00c0*/  UPRMT UR4, UR5, 0x654, UR4 ;  /* 0x0000065405047896 */ /* 0x002fe20008000004 */
[----:B--2---:R-:W-:-:S04]  /*00d0*/  FMUL R3, R5, R5 ;  /* 0x0000000505037220 */ /* 0x004fc80000400000 */
[----:B------:R-:W-:-:S04]  /*00e0*/  FFMA R3, R4, R4, R3 ;  /* 0x0000000404037223 */ /* 0x000fc80000000003 */
[----:B------:R-:W-:-:S04]  /*00f0*/  FFMA R8, R6, R6, R3 ;  /* 0x0000000606087223 */ /* 0x000fc80000000003 */
[----:B------:R-:W-:-:S05]  /*0100*/  FFMA R8, R7, R7, R8 ;  /* 0x0000000707087223 */ /* 0x000fca0000000008 */
[----:B------:R-:W1:Y:S02]  /*0110*/  SHFL.BFLY PT, R3, R8, 0x10, 0x1f ;  /* 0x0e001f0008037f89 */ /* 0x000e6400000e0000 */
[----:B-1----:R-:W-:-:S05]  /*0120*/  FADD R3, R8, R3 ;  /* 0x0000000308037221 */ /* 0x002fca0000000000 */
[----:B------:R-:W1:Y:S02]  /*0130*/  SHFL.BFLY PT, R10, R3, 0x8, 0x1f ;  /* 0x0d001f00030a7f89 */ /* 0x000e6400000e0000 */
[----:B-1----:R-:W-:Y:S01]  /*0140*/  FADD R10, R3, R10 ;  /* 0x0000000a030a7221 */ /* 0x002fe20000000000 */
[----:B------:R-:W-:-:S04]  /*0150*/  SHF.R.U32.HI R3, RZ, 0x3, R14 ;  /* 0x00000003ff037819 */ /* 0x000fc8000001160e */
[----:B------:R-:W1:Y:S01]  /*0160*/  SHFL.BFLY PT, R9, R10, 0x4, 0x1f ;  /* 0x0c801f000a097f89 */ /* 0x000e6200000e0000 */
[----:B------:R-:W-:Y:S01]  /*0170*/  LOP3.LUT R8, R3, 0x1c, RZ, 0xc0, !PT ;  /* 0x0000001c03087812 */ /* 0x000fe200078ec0ff */
[----:B-1----:R-:W-:-:S05]  /*0180*/  FADD R9, R10, R9 ;  /* 0x000000090a097221 */ /* 0x002fca0000000000 */
[----:B------:R-:W1:Y:S02]  /*0190*/  SHFL.BFLY PT, R12, R9, 0x2, 0x1f ;  /* 0x0c401f00090c7f89 */ /* 0x000e6400000e0000 */
[----:B-1----:R-:W-:-:S05]  /*01a0*/  FADD R12, R9, R12 ;  /* 0x0000000c090c7221 */ /* 0x002fca0000000000 */
[----:B------:R-:W1:Y:S02]  /*01b0*/  SHFL.BFLY PT, R11, R12, 0x1, 0x1f ;  /* 0x0c201f000c0b7f89 */ /* 0x000e6400000e0000 */
[----:B-1----:R-:W-:-:S05]  /*01c0*/  FADD R11, R12, R11 ;  /* 0x0000000b0c0b7221 */ /* 0x002fca0000000000 */
[----:B------:R-:W-:Y:S01]  /*01d0*/  @!P0 STS [R8+UR4], R11 ;  /* 0x0000000b08008988 */ /* 0x000fe20008000804 */
[----:B------:R-:W-:Y:S01]  /*01e0*/  BAR.SYNC.DEFER_BLOCKING 0x0 ;  /* 0x0000000000007b1d */ /* 0x000fe20000010000 */
[----:B------:R-:W-:-:S04]  /*01f0*/  LOP3.LUT P0, RZ, R14, 0x7, RZ, 0xc0, !PT ;  /* 0x000000070eff7812 */ /* 0x000fc8000780c0ff */
[----:B------:R-:W-:Y:S01]  /*0200*/  ISETP.LT.AND P0, PT, R14, 0x8, !P0 ;  /* 0x000000080e00780c */ /* 0x000fe20004701270 */
[----:B------:R-:W1:Y:S04]  /*0210*/  @!P1 LDS R13, [R2+UR4] ;  /* 0x00000004020d9984 */ /* 0x000e680008000800 */
[----:B-1----:R-:W1:Y:S02]  /*0220*/  SHFL.BFLY PT, R10, R13, 0x4, 0x1f ;  /* 0x0c801f000d0a7f89 */ /* 0x002e6400000e0000 */
[----:B-1----:R-:W-:-:S05]  /*0230*/  FADD R10, R13, R10 ;  /* 0x0000000a0d0a7221 */ /* 0x002fca0000000000 */
[----:B------:R-:W1:Y:S02]  /*0240*/  SHFL.BFLY PT, R3, R10, 0x2, 0x1f ;  /* 0x0c401f000a037f89 */ /* 0x000e6400000e0000 */
[----:B-1----:R-:W-:-:S05]  /*0250*/  FADD R3, R10, R3 ;  /* 0x000000030a037221 */ /* 0x002fca0000000000 */
[----:B------:R-:W1:Y:S02]  /*0260*/  SHFL.BFLY PT, R12, R3, 0x1, 0x1f ;  /* 0x0c201f00030c7f89 */ /* 0x000e6400000e0000 */
[----:B-1----:R-:W-:-:S05]  /*0270*/  FADD R15, R3, R12 ;  /* 0x0000000c030f7221 */ /* 0x002fca0000000000 */
[----:B------:R-:W-:Y:S01]  /*0280*/  @P0 STS [R2+UR4], R15 ;  /* 0x0000000f02000988 */ /* 0x000fe20008000804 */
[----:B------:R-:W-:Y:S06]  /*0290*/  BAR.SYNC.DEFER_BLOCKING 0x0 ;  /* 0x0000000000007b1d */ /* 0x000fec0000010000 */
[----:B------:R-:W1:Y:S02]  /*02a0*/  LDS R8, [UR4] ;  /* 0x00000004ff087984 */ /* 0x000e640008000800 */
[----:B-1----:R-:W-:Y:S02]  /*02b0*/  FADD R11, RZ, R8 ;  /* 0x00000008ff0b7221 */ /* 0x002fe40000000000 */
[----:B------:R-:W1:Y:S04]  /*02c0*/  LDC.64 R8, c[0x0][0x218] ;  /* 0x00008600ff087b82 */ /* 0x000e680000000a00 */
[----:B------:R-:W2:Y:S02]  /*02d0*/  MUFU.SQRT R11, R11 ;  /* 0x0000000b000b7308 */ /* 0x000ea40000002000 */
[----:B--2---:R-:W-:-:S05]  /*02e0*/  FADD R10, R11, 9.9999999600419720025e-13 ;  /* 0x2b8cbccc0b0a7421 */ /* 0x004fca0000000000 */
[----:B------:R-:W-:Y:S01]  /*02f0*/  FSETP.GT.AND P0, PT, R10, 8.50705917302346158658e+37, PT ;  /* 0x7e8000000a00780b */ /* 0x000fe20003f04000 */
[----:B-1----:R-:W-:-:S12]  /*0300*/  IMAD.WIDE.U32 R2, R0, 0x4, R8 ;  /* 0x0000000400027825 */ /* 0x002fd800078e0008 */
[----:B------:R-:W-:Y:S01]  /*0310*/  @P0 FMUL R10, R10, 0.25 ;  /* 0x3e8000000a0a0820 */ /* 0x000fe20000400000 */
[----:B------:R-:W-:Y:S01]  /*0320*/  @P0 FMUL R4, R4, 0.25 ;  /* 0x3e80000004040820 */ /* 0x000fe20000400000 */
[----:B------:R-:W-:Y:S01]  /*0330*/  @P0 FMUL R5, R5, 0.25 ;  /* 0x3e80000005050820 */ /* 0x000fe20000400000 */
[----:B------:R-:W-:Y:S01]  /*0340*/  @P0 FMUL R6, R6, 0.25 ;  /* 0x3e80000006060820 */ /* 0x000fe20000400000 */
[----:B------:R-:W-:Y:S02]  /*0350*/  @P0 FMUL R7, R7, 0.25 ;  /* 0x3e80000007070820 */ /* 0x000fe40000400000 */
[----:B------:R-:W1:Y:S02]  /*0360*/  MUFU.RCP R10, R10 ;  /* 0x0000000a000a7308 */ /* 0x000e640000001000 */
[C---:B-1----:R-:W-:Y:S01]  /*0370*/  FMUL R4, R10.reuse, R4 ;  /* 0x000000040a047220 */ /* 0x042fe20000400000 */
[C---:B------:R-:W-:Y:S01]  /*0380*/  FMUL R5, R10.reuse, R5 ;  /* 0x000000050a057220 */ /* 0x040fe20000400000 */
[C---:B------:R-:W-:Y:S01]  /*0390*/  FMUL R6, R10.reuse, R6 ;  /* 0x000000060a067220 */ /* 0x040fe20000400000 */
[----:B------:R-:W-:-:S05]  /*03a0*/  FMUL R7, R10, R7 ;  /* 0x000000070a077220 */ /* 0x000fca0000400000 */
[----:B------:R-:W-:Y:S01]  /*03b0*/  STG.E.128 desc[UR6][R2.64], R4 ;  /* 0x0000000402007986 */ /* 0x000fe2000c101d06 */
[----:B------:R-:W-:Y:S05]  /*03c0*/  EXIT ;  /* 0x000000000000794d */ /* 0x000fea0003800000 */
.L_x_0:
[----:B------:R-:W-:-:S00]  /*03d0*/  BRA `(.L_x_0) ;  /* 0xfffffffc00fc7947 */ /* 0x000fc0000383ffff */
[----:B------:R-:W-:-:S00]  /*03e0*/  NOP ;  /* 0x0000000000007918 */ /* 0x000fc00000000000 */
        /* <DEDUP_REMOVED lines=9> */
.L_x_1:


//--------------------- .nv.global.init           --------------------------
	.section	.nv.global.init,"aw",@progbits
.nv.global.init:
	.type		_$_str,@object
	.size		_$_str,(_$_str_$_2 - _$_str)
_$_str:
        /*0000*/ 	.byte	0x5f, 0x5f, 0x43, 0x55, 0x44, 0x41, 0x5f, 0x46, 0x54, 0x5a, 0x00
	.type		_$_str_$_2,@object
	.size		_$_str_$_2,(.L_1 - _$_str_$_2)
_$_str_$_2:
        /*000b*/ 	.byte	0x5f, 0x5f, 0x43, 0x55, 0x44, 0x41, 0x5f, 0x50, 0x52, 0x45, 0x43, 0x5f, 0x53, 0x51, 0x52, 0x54
        /*001b*/ 	.byte	0x00
.L_1:


//--------------------- .nv.shared.triton_per_fused_add_div_linalg_vector_norm_28 --------------------------
	.section	.nv.shared.triton_per_fused_add_div_linalg_vector_norm_28,"aw",@nobits
	.sectionflags	@""
	.align	16
	.zero		1024


//--------------------- .nv.constant0.triton_per_fused_add_div_linalg_vector_norm_28 --------------------------
	.section	.nv.constant0.triton_per_fused_add_div_linalg_vector_norm_28,"a",@progbits
	.sectionflags	@""
	.align	4
.nv.constant0.triton_per_fused_add_div_linalg_vector_norm_28:
	.zero		548
